//
// Generated by NVIDIA NVVM Compiler
//
// Compiler Build ID: CL-36424714
// Cuda compilation tools, release 13.0, V13.0.88
// Based on NVVM 20.0.0
//

.version 9.0
.target sm_100
.address_size 64

	// .globl	_Z23matrix_transpose_kernelPKfPfii
// _ZZ23matrix_transpose_kernelPKfPfiiE4temp has been demoted

.visible .entry _Z23matrix_transpose_kernelPKfPfii(
	.param .u64 .ptr .align 1 _Z23matrix_transpose_kernelPKfPfii_param_0,
	.param .u64 .ptr .align 1 _Z23matrix_transpose_kernelPKfPfii_param_1,
	.param .u32 _Z23matrix_transpose_kernelPKfPfii_param_2,
	.param .u32 _Z23matrix_transpose_kernelPKfPfii_param_3
)
{
	.reg .pred 	%p<7>;
	.reg .b32 	%r<30>;
	.reg .b32 	%f<3>;
	.reg .b64 	%rd<9>;
	// demoted variable
	.shared .align 4 .b8 _ZZ23matrix_transpose_kernelPKfPfiiE4temp[1088];
	ld.param.u64 	%rd1, [_Z23matrix_transpose_kernelPKfPfii_param_0];
	ld.param.u64 	%rd2, [_Z23matrix_transpose_kernelPKfPfii_param_1];
	ld.param.u32 	%r9, [_Z23matrix_transpose_kernelPKfPfii_param_2];
	ld.param.u32 	%r10, [_Z23matrix_transpose_kernelPKfPfii_param_3];
	mov.u32 	%r1, %tid.x;
	mov.u32 	%r2, %tid.y;
	mov.u32 	%r3, %ctaid.y;
	mov.u32 	%r11, %ntid.y;
	mad.lo.s32 	%r4, %r3, %r11, %r2;
	mov.u32 	%r5, %ctaid.x;
	mov.u32 	%r12, %ntid.x;
	mad.lo.s32 	%r6, %r5, %r12, %r1;
	setp.ge.s32 	%p1, %r4, %r9;
	setp.ge.s32 	%p2, %r6, %r10;
	or.pred  	%p3, %p1, %p2;
	@%p3 bra 	$L__BB0_2;
	cvta.to.global.u64 	%rd3, %rd1;
	mad.lo.s32 	%r18, %r10, %r4, %r6;
	mul.wide.s32 	%rd4, %r18, 4;
	add.s64 	%rd5, %rd3, %rd4;
	ld.global.f32 	%f1, [%rd5];
	mov.u32 	%r19, _ZZ23matrix_transpose_kernelPKfPfiiE4temp;
	mad.lo.s32 	%r20, %r2, 68, %r19;
	shl.b32 	%r21, %r1, 2;
	add.s32 	%r22, %r20, %r21;
	st.shared.f32 	[%r22], %f1;
	bra.uni 	$L__BB0_3;
$L__BB0_2:
	mov.u32 	%r13, _ZZ23matrix_transpose_kernelPKfPfiiE4temp;
	mad.lo.s32 	%r14, %r2, 68, %r13;
	shl.b32 	%r15, %r1, 2;
	add.s32 	%r16, %r14, %r15;
	mov.b32 	%r17, 0;
	st.shared.u32 	[%r16], %r17;
$L__BB0_3:
	shl.b32 	%r23, %r3, 4;
	add.s32 	%r7, %r23, %r1;
	shl.b32 	%r24, %r5, 4;
	add.s32 	%r8, %r24, %r2;
	bar.sync 	0;
	setp.ge.s32 	%p4, %r7, %r9;
	setp.ge.s32 	%p5, %r8, %r10;
	or.pred  	%p6, %p4, %p5;
	@%p6 bra 	$L__BB0_5;
	mov.u32 	%r25, _ZZ23matrix_transpose_kernelPKfPfiiE4temp;
	mad.lo.s32 	%r26, %r1, 68, %r25;
	shl.b32 	%r27, %r2, 2;
	add.s32 	%r28, %r26, %r27;
	ld.shared.f32 	%f2, [%r28];
	mad.lo.s32 	%r29, %r9, %r8, %r7;
	cvta.to.global.u64 	%rd6, %rd2;
	mul.wide.s32 	%rd7, %r29, 4;
	add.s64 	%rd8, %rd6, %rd7;
	st.global.f32 	[%rd8], %f2;
$L__BB0_5:
	ret;

}


// ===== COMPILED SASS (sm_100) =====

	.target	sm_100

	.elftype	@"ET_EXEC"


//--------------------- .note.nv.tkinfo           --------------------------
	.section	.note.nv.tkinfo,"",@"SHT_NOTE"
	.sectionflags	@"SHF_NOTE_NV_TKINFO"
	.tkinfo
        /*0018*/ 	.word	0x00000002
        /*0030*/ 	.string	""
        /*0030*/ 	.string	"ptxas"
        /*0030*/ 	.string	"Cuda compilation tools, release 13.0, V13.0.88"
        /*0030*/ 	.string	"Build cuda_13.0.r13.0/compiler.36424714_0"
        /*0030*/ 	.string	"-arch sm_100 -m 64 "



//--------------------- .note.nv.cuinfo           --------------------------
	.section	.note.nv.cuinfo,"",@"SHT_NOTE"
	.sectionflags	@"SHF_NOTE_NV_CUINFO"
        /*0018*/ 	.short	0x0002
        /*001a*/ 	.short	0x0064
        /*001c*/ 	.short	0x0082
	.zero		2


//--------------------- .nv.info                  --------------------------
	.section	.nv.info,"",@"SHT_CUDA_INFO"
	.align	4


	//----- nvinfo : EIATTR_REGCOUNT
	.align		4
        /*0000*/ 	.byte	0x04, 0x2f
        /*0002*/ 	.short	(.L_1 - .L_0)
	.align		4
.L_0:
        /*0004*/ 	.word	index@(_Z23matrix_transpose_kernelPKfPfii)
        /*0008*/ 	.word	0x0000000c


	//----- nvinfo : EIATTR_FRAME_SIZE
	.align		4
.L_1:
        /*000c*/ 	.byte	0x04, 0x11
        /*000e*/ 	.short	(.L_3 - .L_2)
	.align		4
.L_2:
        /*0010*/ 	.word	index@(_Z23matrix_transpose_kernelPKfPfii)
        /*0014*/ 	.word	0x00000000


	//----- nvinfo : EIATTR_MIN_STACK_SIZE
	.align		4
.L_3:
        /*0018*/ 	.byte	0x04, 0x12
        /*001a*/ 	.short	(.L_5 - .L_4)
	.align		4
.L_4:
        /*001c*/ 	.word	index@(_Z23matrix_transpose_kernelPKfPfii)
        /*0020*/ 	.word	0x00000000
.L_5:


//--------------------- .nv.compat                --------------------------
	.section	.nv.compat,"",@"SHT_CUDA_COMPAT_INFO"
	.align	4
        /*0000*/ 	.byte	0x02, 0x09, 0x00, 0x00, 0x02, 0x02, 0x01, 0x00, 0x02, 0x05, 0x05, 0x00, 0x03, 0x07, 0x01, 0x01
        /*0010*/ 	.byte	0x02, 0x03, 0x00, 0x00, 0x02, 0x06, 0x01, 0x00, 0x04, 0x0b, 0x08, 0x00, 0x09, 0x00, 0x00, 0x00
        /*0020*/ 	.byte	0x00, 0x00, 0x00, 0x00


//--------------------- .nv.info._Z23matrix_transpose_kernelPKfPfii --------------------------
	.section	.nv.info._Z23matrix_transpose_kernelPKfPfii,"",@"SHT_CUDA_INFO"
	.sectionflags	@""
	.align	4


	//----- nvinfo : EIATTR_CUDA_API_VERSION
	.align		4
        /*0000*/ 	.byte	0x04, 0x37
        /*0002*/ 	.short	(.L_7 - .L_6)
.L_6:
        /*0004*/ 	.word	0x00000082


	//----- nvinfo : EIATTR_KPARAM_INFO
	.align		4
.L_7:
        /*0008*/ 	.byte	0x04, 0x17
        /*000a*/ 	.short	(.L_9 - .L_8)
.L_8:
        /*000c*/ 	.word	0x00000000
        /*0010*/ 	.short	0x0003
        /*0012*/ 	.short	0x0014
        /*0014*/ 	.byte	0x00, 0xf0, 0x11, 0x00


	//----- nvinfo : EIATTR_KPARAM_INFO
	.align		4
.L_9:
        /*0018*/ 	.byte	0x04, 0x17
        /*001a*/ 	.short	(.L_11 - .L_10)
.L_10:
        /*001c*/ 	.word	0x00000000
        /*0020*/ 	.short	0x0002
        /*0022*/ 	.short	0x0010
        /*0024*/ 	.byte	0x00, 0xf0, 0x11, 0x00


	//----- nvinfo : EIATTR_KPARAM_INFO
	.align		4
.L_11:
        /*0028*/ 	.byte	0x04, 0x17
        /*002a*/ 	.short	(.L_13 - .L_12)
.L_12:
        /*002c*/ 	.word	0x00000000
        /*0030*/ 	.short	0x0001
        /*0032*/ 	.short	0x0008
        /*0034*/ 	.byte	0x00, 0xf5, 0x21, 0x00


	//----- nvinfo : EIATTR_KPARAM_INFO
	.align		4
.L_13:
        /*0038*/ 	.byte	0x04, 0x17
        /*003a*/ 	.short	(.L_15 - .L_14)
.L_14:
        /*003c*/ 	.word	0x00000000
        /*0040*/ 	.short	0x0000
        /*0042*/ 	.short	0x0000
        /*0044*/ 	.byte	0x00, 0xf5, 0x21, 0x00


	//----- nvinfo : EIATTR_SPARSE_MMA_MASK
	.align		4
.L_15:
        /*0048*/ 	.byte	0x03, 0x50
        /*004a*/ 	.short	0x0000


	//----- nvinfo : EIATTR_MAXREG_COUNT
	.align		4
        /*004c*/ 	.byte	0x03, 0x1b
        /*004e*/ 	.short	0x00ff


	//----- nvinfo : EIATTR_NUM_BARRIERS
	.align		4
        /*0050*/ 	.byte	0x02, 0x4c
        /*0052*/ 	.byte	0x01
	.zero		1


	//----- nvinfo : EIATTR_MERCURY_ISA_VERSION
	.align		4
        /*0054*/ 	.byte	0x03, 0x5f
        /*0056*/ 	.short	0x0101


	//----- nvinfo : EIATTR_VRC_CTA_INIT_COUNT
	.align		4
        /*0058*/ 	.byte	0x02, 0x4a
	.zero		1
	.zero		1


	//----- nvinfo : EIATTR_EXIT_INSTR_OFFSETS
	.align		4
        /*005c*/ 	.byte	0x04, 0x1c
        /*005e*/ 	.short	(.L_17 - .L_16)


	//   ....[0]....
.L_16:
        /*0060*/ 	.word	0x00000210


	//   ....[1]....
        /*0064*/ 	.word	0x00000290


	//----- nvinfo : EIATTR_CBANK_PARAM_SIZE
	.align		4
.L_17:
        /*0068*/ 	.byte	0x03, 0x19
        /*006a*/ 	.short	0x0018


	//----- nvinfo : EIATTR_PARAM_CBANK
	.align		4
        /*006c*/ 	.byte	0x04, 0x0a
        /*006e*/ 	.short	(.L_19 - .L_18)
	.align		4
.L_18:
        /*0070*/ 	.word	index@(.nv.constant0._Z23matrix_transpose_kernelPKfPfii)
        /*0074*/ 	.short	0x0380
        /*0076*/ 	.short	0x0018


	//----- nvinfo : EIATTR_SW_WAR
	.align		4
.L_19:
        /*0078*/ 	.byte	0x04, 0x36
        /*007a*/ 	.short	(.L_21 - .L_20)
.L_20:
        /*007c*/ 	.word	0x00000008
.L_21:


//--------------------- .nv.callgraph             --------------------------
	.section	.nv.callgraph,"",@"SHT_CUDA_CALLGRAPH"
	.align	4
	.sectionentsize	8
	.align		4
        /*0000*/ 	.word	0x00000000
	.align		4
        /*0004*/ 	.word	0xffffffff
	.align		4
        /*0008*/ 	.word	0x00000000
	.align		4
        /*000c*/ 	.word	0xfffffffe
	.align		4
        /*0010*/ 	.word	0x00000000
	.align		4
        /*0014*/ 	.word	0xfffffffd
	.align		4
        /*0018*/ 	.word	0x00000000
	.align		4
        /*001c*/ 	.word	0xfffffffc


//--------------------- .text._Z23matrix_transpose_kernelPKfPfii --------------------------
	.section	.text._Z23matrix_transpose_kernelPKfPfii,"ax",@progbits
	.align	128
        .global         _Z23matrix_transpose_kernelPKfPfii
        .type           _Z23matrix_transpose_kernelPKfPfii,@function
        .size           _Z23matrix_transpose_kernelPKfPfii,(.L_x_1 - _Z23matrix_transpose_kernelPKfPfii)
        .other          _Z23matrix_transpose_kernelPKfPfii,@"STO_CUDA_ENTRY STV_DEFAULT"
_Z23matrix_transpose_kernelPKfPfii:
.text._Z23matrix_transpose_kernelPKfPfii:
[----:B------:R-:W-:Y:S01]  /*0000*/  LDC R1, c[0x0][0x37c] ;  /* 0x0000df00ff017b82 */ /* 0x000fe20000000800 */
[----:B------:R-:W0:Y:S01]  /*0010*/  S2R R7, SR_TID.X ;  /* 0x0000000000077919 */ /* 0x000e220000002100 */
[----:B------:R-:W1:Y:S01]  /*0020*/  LDCU UR4, c[0x0][0x364] ;  /* 0x00006c80ff0477ac */ /* 0x000e620008000800 */
[----:B------:R-:W0:Y:S01]  /*0030*/  S2R R6, SR_CTAID.X ;  /* 0x0000000000067919 */ /* 0x000e220000002500 */
[----:B------:R-:W0:Y:S01]  /*0040*/  LDCU UR5, c[0x0][0x360] ;  /* 0x00006c00ff0577ac */ /* 0x000e220008000800 */
[----:B------:R-:W1:Y:S01]  /*0050*/  S2R R9, SR_TID.Y ;  /* 0x0000000000097919 */ /* 0x000e620000002200 */
[----:B------:R-:W2:Y:S01]  /*0060*/  LDCU.64 UR8, c[0x0][0x390] ;  /* 0x00007200ff0877ac */ /* 0x000ea20008000a00 */
[----:B------:R-:W1:Y:S01]  /*0070*/  S2R R8, SR_CTAID.Y ;  /* 0x0000000000087919 */ /* 0x000e620000002600 */
[----:B------:R-:W3:Y:S01]  /*0080*/  LDCU.64 UR6, c[0x0][0x358] ;  /* 0x00006b00ff0677ac */ /* 0x000ee20008000a00 */
[----:B0-----:R-:W-:-:S05]  /*0090*/  IMAD R5, R6, UR5, R7 ;  /* 0x0000000506057c24 */ /* 0x001fca000f8e0207 */
[----:B--2---:R-:W-:Y:S01]  /*00a0*/  ISETP.GE.AND P0, PT, R5, UR9, PT ;  /* 0x0000000905007c0c */ /* 0x004fe2000bf06270 */
[----:B-1----:R-:W-:-:S05]  /*00b0*/  IMAD R0, R8, UR4, R9 ;  /* 0x0000000408007c24 */ /* 0x002fca000f8e0209 */
[----:B------:R-:W-:-:S13]  /*00c0*/  ISETP.GE.OR P0, PT, R0, UR8, P0 ;  /* 0x0000000800007c0c */ /* 0x000fda0008706670 */
[----:B------:R-:W0:Y:S01]  /*00d0*/  @!P0 LDC.64 R2, c[0x0][0x380] ;  /* 0x0000e000ff028b82 */ /* 0x000e220000000a00 */
[----:B------:R-:W-:-:S04]  /*00e0*/  @!P0 IMAD R5, R0, UR9, R5 ;  /* 0x0000000900058c24 */ /* 0x000fc8000f8e0205 */
[----:B0-----:R-:W-:-:S06]  /*00f0*/  @!P0 IMAD.WIDE R2, R5, 0x4, R2 ;  /* 0x0000000405028825 */ /* 0x001fcc00078e0202 */
[----:B---3--:R0:W2:Y:S01]  /*0100*/  @!P0 LDG.E R2, desc[UR6][R2.64] ;  /* 0x0000000602028981 */ /* 0x0080a2000c1e1900 */
[----:B------:R-:W1:Y:S01]  /*0110*/  S2UR UR5, SR_CgaCtaId ;  /* 0x00000000000579c3 */ /* 0x000e620000008800 */
[----:B------:R-:W-:Y:S01]  /*0120*/  UMOV UR4, 0x400 ;  /* 0x0000040000047882 */ /* 0x000fe20000000000 */
[----:B------:R-:W-:Y:S02]  /*0130*/  LEA R5, R8, R7, 0x4 ;  /* 0x0000000708057211 */ /* 0x000fe400078e20ff */
[----:B------:R-:W-:-:S04]  /*0140*/  LEA R6, R6, R9, 0x4 ;  /* 0x0000000906067211 */ /* 0x000fc800078e20ff */
[----:B------:R-:W-:-:S04]  /*0150*/  ISETP.GE.AND P1, PT, R6, UR9, PT ;  /* 0x0000000906007c0c */ /* 0x000fc8000bf26270 */
[----:B------:R-:W-:Y:S01]  /*0160*/  ISETP.GE.OR P1, PT, R5, UR8, P1 ;  /* 0x0000000805007c0c */ /* 0x000fe20008f26670 */
[----:B-1----:R-:W-:-:S06]  /*0170*/  ULEA UR4, UR5, UR4, 0x18 ;  /* 0x0000000405047291 */ /* 0x002fcc000f8ec0ff */
[----:B------:R-:W-:-:S05]  /*0180*/  @!P0 MOV R0, UR4 ;  /* 0x0000000400008c02 */ /* 0x000fca0008000f00 */
[----:B------:R-:W-:Y:S01]  /*0190*/  @!P0 IMAD R4, R9, 0x44, R0 ;  /* 0x0000004409048824 */ /* 0x000fe200078e0200 */
[----:B------:R-:W-:-:S04]  /*01a0*/  @P0 MOV R0, UR4 ;  /* 0x0000000400000c02 */ /* 0x000fc80008000f00 */
[----:B0-----:R-:W-:Y:S01]  /*01b0*/  @!P0 LEA R3, R7, R4, 0x2 ;  /* 0x0000000407038211 */ /* 0x001fe200078e10ff */
[----:B------:R-:W-:-:S05]  /*01c0*/  @P0 IMAD R8, R9, 0x44, R0 ;  /* 0x0000004409080824 */ /* 0x000fca00078e0200 */
[----:B------:R-:W-:Y:S01]  /*01d0*/  @P0 LEA R8, R7, R8, 0x2 ;  /* 0x0000000807080211 */ /* 0x000fe200078e10ff */
[----:B--2---:R0:W-:Y:S04]  /*01e0*/  @!P0 STS [R3], R2 ;  /* 0x0000000203008388 */ /* 0x0041e80000000800 */
[----:B------:R0:W-:Y:S01]  /*01f0*/  @P0 STS [R8], RZ ;  /* 0x000000ff08000388 */ /* 0x0001e20000000800 */
[----:B------:R-:W-:Y:S06]  /*0200*/  BAR.SYNC.DEFER_BLOCKING 0x0 ;  /* 0x0000000000007b1d */ /* 0x000fec0000010000 */
[----:B------:R-:W-:Y:S05]  /*0210*/  @P1 EXIT ;  /* 0x000000000000194d */ /* 0x000fea0003800000 */
[----:B------:R-:W-:Y:S01]  /*0220*/  IMAD R0, R7, 0x44, R0 ;  /* 0x0000004407007824 */ /* 0x000fe200078e0200 */
[----:B0-----:R-:W0:Y:S01]  /*0230*/  LDC.64 R2, c[0x0][0x388] ;  /* 0x0000e200ff027b82 */ /* 0x001e220000000a00 */
[----:B------:R-:W-:-:S03]  /*0240*/  IMAD R5, R6, UR8, R5 ;  /* 0x0000000806057c24 */ /* 0x000fc6000f8e0205 */
[----:B------:R-:W-:-:S05]  /*0250*/  LEA R0, R9, R0, 0x2 ;  /* 0x0000000009007211 */ /* 0x000fca00078e10ff */
[----:B------:R-:W1:Y:S01]  /*0260*/  LDS R7, [R0] ;  /* 0x0000000000077984 */ /* 0x000e620000000800 */
[----:B0-----:R-:W-:-:S05]  /*0270*/  IMAD.WIDE R2, R5, 0x4, R2 ;  /* 0x0000000405027825 */ /* 0x001fca00078e0202 */
[----:B-1----:R-:W-:Y:S01]  /*0280*/  STG.E desc[UR6][R2.64], R7 ;  /* 0x0000000702007986 */ /* 0x002fe2000c101906 */
[----:B------:R-:W-:Y:S05]  /*0290*/  EXIT ;  /* 0x000000000000794d */ /* 0x000fea0003800000 */
.L_x_0:
[----:B------:R-:W-:-:S00]  /*02a0*/  BRA `(.L_x_0) ;  /* 0xfffffffc00fc7947 */ /* 0x000fc0000383ffff */
[----:B------:R-:W-:-:S00]  /*02b0*/  NOP ;  /* 0x0000000000007918 */ /* 0x000fc00000000000 */
        /* <DEDUP_REMOVED lines=12> */
.L_x_1:


//--------------------- .nv.shared._Z23matrix_transpose_kernelPKfPfii --------------------------
	.section	.nv.shared._Z23matrix_transpose_kernelPKfPfii,"aw",@nobits
	.sectionflags	@""
	.align	4
.nv.shared._Z23matrix_transpose_kernelPKfPfii:
	.zero		2112


//--------------------- .nv.shared.reserved.0     --------------------------
	.section	.nv.shared.reserved.0,"aw",@nobits
	.weak		__nv_reservedSMEM_offset_0_alias
	.size		__nv_reservedSMEM_offset_0_alias, 0, 64
	.other		__nv_reservedSMEM_offset_0_alias,@"STO_CUDA_RESERVED_SHARED STV_DEFAULT"
__nv_reservedSMEM_offset_0_alias:
	.zero		0
	.zero		64


//--------------------- .nv.constant0._Z23matrix_transpose_kernelPKfPfii --------------------------
	.section	.nv.constant0._Z23matrix_transpose_kernelPKfPfii,"a",@progbits
	.sectionflags	@""
	.align	4
.nv.constant0._Z23matrix_transpose_kernelPKfPfii:
	.zero		920


//--------------------- SYMBOLS --------------------------

	.type		.nv.reservedSmem.offset0,@object
	.size		.nv.reservedSmem.offset0,0x4
	.type		.nv.reservedSmem.cap,@object
	.size		.nv.reservedSmem.cap,0x4
